//
// Generated by NVIDIA NVVM Compiler
//
// Compiler Build ID: CL-36424714
// Cuda compilation tools, release 13.0, V13.0.88
// Based on NVVM 20.0.0
//

.version 9.0
.target sm_100
.address_size 64

	// .globl	_Z4funcPi

.visible .entry _Z4funcPi(
	.param .u64 .ptr .align 1 _Z4funcPi_param_0
)
{
	.reg .b32 	%r<3>;
	.reg .b64 	%rd<3>;

	ld.param.u64 	%rd1, [_Z4funcPi_param_0];
	cvta.to.global.u64 	%rd2, %rd1;
	ld.global.u32 	%r1, [%rd2];
	add.s32 	%r2, %r1, 1;
	st.global.u32 	[%rd2], %r2;
	ret;

}


// ===== COMPILED SASS (sm_100) =====

	.target	sm_100

	.elftype	@"ET_EXEC"


//--------------------- .note.nv.tkinfo           --------------------------
	.section	.note.nv.tkinfo,"",@"SHT_NOTE"
	.sectionflags	@"SHF_NOTE_NV_TKINFO"
	.tkinfo
        /*0018*/ 	.word	0x00000002
        /*0030*/ 	.string	""
        /*0030*/ 	.string	"ptxas"
        /*0030*/ 	.string	"Cuda compilation tools, release 13.0, V13.0.88"
        /*0030*/ 	.string	"Build cuda_13.0.r13.0/compiler.36424714_0"
        /*0030*/ 	.string	"-arch sm_100 -m 64 "



//--------------------- .note.nv.cuinfo           --------------------------
	.section	.note.nv.cuinfo,"",@"SHT_NOTE"
	.sectionflags	@"SHF_NOTE_NV_CUINFO"
        /*0018*/ 	.short	0x0002
        /*001a*/ 	.short	0x0064
        /*001c*/ 	.short	0x0082
	.zero		2


//--------------------- .nv.info                  --------------------------
	.section	.nv.info,"",@"SHT_CUDA_INFO"
	.align	4


	//----- nvinfo : EIATTR_REGCOUNT
	.align		4
        /*0000*/ 	.byte	0x04, 0x2f
        /*0002*/ 	.short	(.L_1 - .L_0)
	.align		4
.L_0:
        /*0004*/ 	.word	index@(_Z4funcPi)
        /*0008*/ 	.word	0x00000008


	//----- nvinfo : EIATTR_FRAME_SIZE
	.align		4
.L_1:
        /*000c*/ 	.byte	0x04, 0x11
        /*000e*/ 	.short	(.L_3 - .L_2)
	.align		4
.L_2:
        /*0010*/ 	.word	index@(_Z4funcPi)
        /*0014*/ 	.word	0x00000000


	//----- nvinfo : EIATTR_MIN_STACK_SIZE
	.align		4
.L_3:
        /*0018*/ 	.byte	0x04, 0x12
        /*001a*/ 	.short	(.L_5 - .L_4)
	.align		4
.L_4:
        /*001c*/ 	.word	index@(_Z4funcPi)
        /*0020*/ 	.word	0x00000000
.L_5:


//--------------------- .nv.compat                --------------------------
	.section	.nv.compat,"",@"SHT_CUDA_COMPAT_INFO"
	.align	4
        /*0000*/ 	.byte	0x02, 0x09, 0x00, 0x00, 0x02, 0x02, 0x01, 0x00, 0x02, 0x05, 0x05, 0x00, 0x03, 0x07, 0x01, 0x01
        /*0010*/ 	.byte	0x02, 0x03, 0x00, 0x00, 0x02, 0x06, 0x01, 0x00, 0x04, 0x0b, 0x08, 0x00, 0x09, 0x00, 0x00, 0x00
        /*0020*/ 	.byte	0x00, 0x00, 0x00, 0x00


//--------------------- .nv.info._Z4funcPi        --------------------------
	.section	.nv.info._Z4funcPi,"",@"SHT_CUDA_INFO"
	.sectionflags	@""
	.align	4


	//----- nvinfo : EIATTR_CUDA_API_VERSION
	.align		4
        /*0000*/ 	.byte	0x04, 0x37
        /*0002*/ 	.short	(.L_7 - .L_6)
.L_6:
        /*0004*/ 	.word	0x00000082


	//----- nvinfo : EIATTR_KPARAM_INFO
	.align		4
.L_7:
        /*0008*/ 	.byte	0x04, 0x17
        /*000a*/ 	.short	(.L_9 - .L_8)
.L_8:
        /*000c*/ 	.word	0x00000000
        /*0010*/ 	.short	0x0000
        /*0012*/ 	.short	0x0000
        /*0014*/ 	.byte	0x00, 0xf5, 0x21, 0x00


	//----- nvinfo : EIATTR_SPARSE_MMA_MASK
	.align		4
.L_9:
        /*0018*/ 	.byte	0x03, 0x50
        /*001a*/ 	.short	0x0000


	//----- nvinfo : EIATTR_MAXREG_COUNT
	.align		4
        /*001c*/ 	.byte	0x03, 0x1b
        /*001e*/ 	.short	0x00ff


	//----- nvinfo : EIATTR_MERCURY_ISA_VERSION
	.align		4
        /*0020*/ 	.byte	0x03, 0x5f
        /*0022*/ 	.short	0x0101


	//----- nvinfo : EIATTR_VRC_CTA_INIT_COUNT
	.align		4
        /*0024*/ 	.byte	0x02, 0x4a
	.zero		1
	.zero		1


	//----- nvinfo : EIATTR_EXIT_INSTR_OFFSETS
	.align		4
        /*0028*/ 	.byte	0x04, 0x1c
        /*002a*/ 	.short	(.L_11 - .L_10)


	//   ....[0]....
.L_10:
        /*002c*/ 	.word	0x00000060


	//----- nvinfo : EIATTR_CBANK_PARAM_SIZE
	.align		4
.L_11:
        /*0030*/ 	.byte	0x03, 0x19
        /*0032*/ 	.short	0x0008


	//----- nvinfo : EIATTR_PARAM_CBANK
	.align		4
        /*0034*/ 	.byte	0x04, 0x0a
        /*0036*/ 	.short	(.L_13 - .L_12)
	.align		4
.L_12:
        /*0038*/ 	.word	index@(.nv.constant0._Z4funcPi)
        /*003c*/ 	.short	0x0380
        /*003e*/ 	.short	0x0008


	//----- nvinfo : EIATTR_SW_WAR
	.align		4
.L_13:
        /*0040*/ 	.byte	0x04, 0x36
        /*0042*/ 	.short	(.L_15 - .L_14)
.L_14:
        /*0044*/ 	.word	0x00000008
.L_15:


//--------------------- .nv.callgraph             --------------------------
	.section	.nv.callgraph,"",@"SHT_CUDA_CALLGRAPH"
	.align	4
	.sectionentsize	8
	.align		4
        /*0000*/ 	.word	0x00000000
	.align		4
        /*0004*/ 	.word	0xffffffff
	.align		4
        /*0008*/ 	.word	0x00000000
	.align		4
        /*000c*/ 	.word	0xfffffffe
	.align		4
        /*0010*/ 	.word	0x00000000
	.align		4
        /*0014*/ 	.word	0xfffffffd
	.align		4
        /*0018*/ 	.word	0x00000000
	.align		4
        /*001c*/ 	.word	0xfffffffc


//--------------------- .text._Z4funcPi           --------------------------
	.section	.text._Z4funcPi,"ax",@progbits
	.align	128
        .global         _Z4funcPi
        .type           _Z4funcPi,@function
        .size           _Z4funcPi,(.L_x_1 - _Z4funcPi)
        .other          _Z4funcPi,@"STO_CUDA_ENTRY STV_DEFAULT"
_Z4funcPi:
.text._Z4funcPi:
[----:B------:R-:W-:Y:S08]  /*0000*/  LDC R1, c[0x0][0x37c] ;  /* 0x0000df00ff017b82 */ /* 0x000ff00000000800 */
[----:B------:R-:W0:Y:S01]  /*0010*/  LDC.64 R2, c[0x0][0x380] ;  /* 0x0000e000ff027b82 */ /* 0x000e220000000a00 */
[----:B------:R-:W0:Y:S02]  /*0020*/  LDCU.64 UR4, c[0x0][0x358] ;  /* 0x00006b00ff0477ac */ /* 0x000e240008000a00 */
[----:B0-----:R-:W2:Y:S02]  /*0030*/  LDG.E R0, desc[UR4][R2.64] ;  /* 0x0000000402007981 */ /* 0x001ea4000c1e1900 */
[----:B--2---:R-:W-:-:S05]  /*0040*/  IADD3 R5, PT, PT, R0, 0x1, RZ ;  /* 0x0000000100057810 */ /* 0x004fca0007ffe0ff */
[----:B------:R-:W-:Y:S01]  /*0050*/  STG.E desc[UR4][R2.64], R5 ;  /* 0x0000000502007986 */ /* 0x000fe2000c101904 */
[----:B------:R-:W-:Y:S05]  /*0060*/  EXIT ;  /* 0x000000000000794d */ /* 0x000fea0003800000 */
.L_x_0:
[----:B------:R-:W-:-:S00]  /*0070*/  BRA `(.L_x_0) ;  /* 0xfffffffc00fc7947 */ /* 0x000fc0000383ffff */
[----:B------:R-:W-:-:S00]  /*0080*/  NOP ;  /* 0x0000000000007918 */ /* 0x000fc00000000000 */
[----:B------:R-:W-:-:S00]  /*0090*/  NOP ;  /* 0x0000000000007918 */ /* 0x000fc00000000000 */
[----:B------:R-:W-:-:S00]  /*00a0*/  NOP ;  /* 0x0000000000007918 */ /* 0x000fc00000000000 */
[----:B------:R-:W-:-:S00]  /*00b0*/  NOP ;  /* 0x0000000000007918 */ /* 0x000fc00000000000 */
[----:B------:R-:W-:-:S00]  /*00c0*/  NOP ;  /* 0x0000000000007918 */ /* 0x000fc00000000000 */
[----:B------:R-:W-:-:S00]  /*00d0*/  NOP ;  /* 0x0000000000007918 */ /* 0x000fc00000000000 */
[----:B------:R-:W-:-:S00]  /*00e0*/  NOP ;  /* 0x0000000000007918 */ /* 0x000fc00000000000 */
[----:B------:R-:W-:-:S00]  /*00f0*/  NOP ;  /* 0x0000000000007918 */ /* 0x000fc00000000000 */
.L_x_1:


//--------------------- .nv.shared.reserved.0     --------------------------
	.section	.nv.shared.reserved.0,"aw",@nobits
	.weak		__nv_reservedSMEM_offset_0_alias
	.size		__nv_reservedSMEM_offset_0_alias, 0, 64
	.other		__nv_reservedSMEM_offset_0_alias,@"STO_CUDA_RESERVED_SHARED STV_DEFAULT"
__nv_reservedSMEM_offset_0_alias:
	.zero		0
	.zero		64


//--------------------- .nv.constant0._Z4funcPi   --------------------------
	.section	.nv.constant0._Z4funcPi,"a",@progbits
	.sectionflags	@""
	.align	4
.nv.constant0._Z4funcPi:
	.zero		904


//--------------------- SYMBOLS --------------------------

	.type		.nv.reservedSmem.offset0,@object
	.size		.nv.reservedSmem.offset0,0x4
